	.headerflags	@"EF_CUDA_TEXMODE_UNIFIED EF_CUDA_64BIT_ADDRESS EF_CUDA_ACCELERATORS EF_CUDA_SM90 EF_CUDA_VIRTUAL_SM(EF_CUDA_SM90)"
	.elftype	@"ET_EXEC"


//--------------------- .nv.info                  --------------------------
	.section	.nv.info,"",@"SHT_CUDA_INFO"
	.align	4


	//----- nvinfo : EIATTR_REGCOUNT
	.align		4
        /*0000*/ 	.byte	0x04, 0x2f
        /*0002*/ 	.short	(.L_3 - .L_2)
	.align		4
.L_2:
        /*0004*/ 	.word	index@(triton_poi_fused__native_batch_norm_legit_no_training_add_convolution_div_eq_masked_fill_mul_native_batch_norm_backward_ones_like_relu_sub_threshold_backward_9)
        /*0008*/ 	.word	0x0000001c


	//----- nvinfo : EIATTR_MIN_STACK_SIZE
	.align		4
.L_3:
        /*000c*/ 	.byte	0x04, 0x12
        /*000e*/ 	.short	(.L_5 - .L_4)
	.align		4
.L_4:
        /*0010*/ 	.word	index@(triton_poi_fused__native_batch_norm_legit_no_training_add_convolution_div_eq_masked_fill_mul_native_batch_norm_backward_ones_like_relu_sub_threshold_backward_9)
        /*0014*/ 	.word	0x00000000


	//----- nvinfo : EIATTR_FRAME_SIZE
	.align		4
.L_5:
        /*0018*/ 	.byte	0x04, 0x11
        /*001a*/ 	.short	(.L_7 - .L_6)
	.align		4
.L_6:
        /*001c*/ 	.word	index@(triton_poi_fused__native_batch_norm_legit_no_training_add_convolution_div_eq_masked_fill_mul_native_batch_norm_backward_ones_like_relu_sub_threshold_backward_9)
        /*0020*/ 	.word	0x00000000


	//----- nvinfo : EIATTR_MIN_STACK_SIZE
	.align		4
.L_7:
        /*0024*/ 	.byte	0x04, 0x12
        /*0026*/ 	.short	(.L_9 - .L_8)
	.align		4
.L_8:
        /*0028*/ 	.word	index@(triton_poi_fused__native_batch_norm_legit_no_training_add_convolution_div_eq_masked_fill_mul_native_batch_norm_backward_ones_like_relu_sub_threshold_backward_9)
        /*002c*/ 	.word	0x00000000
.L_9:


//--------------------- .nv.info.triton_poi_fused__native_batch_norm_legit_no_training_add_convolution_div_eq_masked_fill_mul_native_batch_norm_backward_ones_like_relu_sub_threshold_backward_9 --------------------------
	.section	.nv.info.triton_poi_fused__native_batch_norm_legit_no_training_add_convolution_div_eq_masked_fill_mul_native_batch_norm_backward_ones_like_relu_sub_threshold_backward_9,"",@"SHT_CUDA_INFO"
	.sectionflags	@""
	.align	4


	//----- nvinfo : EIATTR_CUDA_API_VERSION
	.align		4
        /*0000*/ 	.byte	0x04, 0x37
        /*0002*/ 	.short	(.L_11 - .L_10)
.L_10:
        /*0004*/ 	.word	0x0000007c


	//----- nvinfo : EIATTR_KPARAM_INFO
	.align		4
.L_11:
        /*0008*/ 	.byte	0x04, 0x17
        /*000a*/ 	.short	(.L_13 - .L_12)
.L_12:
        /*000c*/ 	.word	0x00000000
        /*0010*/ 	.short	0x000c
        /*0012*/ 	.short	0x0060
        /*0014*/ 	.byte	0x00, 0xf0, 0x11, 0x00


	//----- nvinfo : EIATTR_KPARAM_INFO
	.align		4
.L_13:
        /*0018*/ 	.byte	0x04, 0x17
        /*001a*/ 	.short	(.L_15 - .L_14)
.L_14:
        /*001c*/ 	.word	0x00000000
        /*0020*/ 	.short	0x000b
        /*0022*/ 	.short	0x0058
        /*0024*/ 	.byte	0x00, 0xf4, 0x21, 0x00


	//----- nvinfo : EIATTR_KPARAM_INFO
	.align		4
.L_15:
        /*0028*/ 	.byte	0x04, 0x17
        /*002a*/ 	.short	(.L_17 - .L_16)
.L_16:
        /*002c*/ 	.word	0x00000000
        /*0030*/ 	.short	0x000a
        /*0032*/ 	.short	0x0050
        /*0034*/ 	.byte	0x00, 0xf4, 0x21, 0x00


	//----- nvinfo : EIATTR_KPARAM_INFO
	.align		4
.L_17:
        /*0038*/ 	.byte	0x04, 0x17
        /*003a*/ 	.short	(.L_19 - .L_18)
.L_18:
        /*003c*/ 	.word	0x00000000
        /*0040*/ 	.short	0x0009
        /*0042*/ 	.short	0x0048
        /*0044*/ 	.byte	0x00, 0xf4, 0x21, 0x00


	//----- nvinfo : EIATTR_KPARAM_INFO
	.align		4
.L_19:
        /*0048*/ 	.byte	0x04, 0x17
        /*004a*/ 	.short	(.L_21 - .L_20)
.L_20:
        /*004c*/ 	.word	0x00000000
        /*0050*/ 	.short	0x0008
        /*0052*/ 	.short	0x0040
        /*0054*/ 	.byte	0x00, 0xf4, 0x21, 0x00


	//----- nvinfo : EIATTR_KPARAM_INFO
	.align		4
.L_21:
        /*0058*/ 	.byte	0x04, 0x17
        /*005a*/ 	.short	(.L_23 - .L_22)
.L_22:
        /*005c*/ 	.word	0x00000000
        /*0060*/ 	.short	0x0007
        /*0062*/ 	.short	0x0038
        /*0064*/ 	.byte	0x00, 0xf4, 0x21, 0x00


	//----- nvinfo : EIATTR_KPARAM_INFO
	.align		4
.L_23:
        /*0068*/ 	.byte	0x04, 0x17
        /*006a*/ 	.short	(.L_25 - .L_24)
.L_24:
        /*006c*/ 	.word	0x00000000
        /*0070*/ 	.short	0x0006
        /*0072*/ 	.short	0x0030
        /*0074*/ 	.byte	0x00, 0xf4, 0x21, 0x00


	//----- nvinfo : EIATTR_KPARAM_INFO
	.align		4
.L_25:
        /*0078*/ 	.byte	0x04, 0x17
        /*007a*/ 	.short	(.L_27 - .L_26)
.L_26:
        /*007c*/ 	.word	0x00000000
        /*0080*/ 	.short	0x0005
        /*0082*/ 	.short	0x0028
        /*0084*/ 	.byte	0x00, 0xf4, 0x21, 0x00


	//----- nvinfo : EIATTR_KPARAM_INFO
	.align		4
.L_27:
        /*0088*/ 	.byte	0x04, 0x17
        /*008a*/ 	.short	(.L_29 - .L_28)
.L_28:
        /*008c*/ 	.word	0x00000000
        /*0090*/ 	.short	0x0004
        /*0092*/ 	.short	0x0020
        /*0094*/ 	.byte	0x00, 0xf4, 0x21, 0x00


	//----- nvinfo : EIATTR_KPARAM_INFO
	.align		4
.L_29:
        /*0098*/ 	.byte	0x04, 0x17
        /*009a*/ 	.short	(.L_31 - .L_30)
.L_30:
        /*009c*/ 	.word	0x00000000
        /*00a0*/ 	.short	0x0003
        /*00a2*/ 	.short	0x0018
        /*00a4*/ 	.byte	0x00, 0xf4, 0x21, 0x00


	//----- nvinfo : EIATTR_KPARAM_INFO
	.align		4
.L_31:
        /*00a8*/ 	.byte	0x04, 0x17
        /*00aa*/ 	.short	(.L_33 - .L_32)
.L_32:
        /*00ac*/ 	.word	0x00000000
        /*00b0*/ 	.short	0x0002
        /*00b2*/ 	.short	0x0010
        /*00b4*/ 	.byte	0x00, 0xf4, 0x21, 0x00


	//----- nvinfo : EIATTR_KPARAM_INFO
	.align		4
.L_33:
        /*00b8*/ 	.byte	0x04, 0x17
        /*00ba*/ 	.short	(.L_35 - .L_34)
.L_34:
        /*00bc*/ 	.word	0x00000000
        /*00c0*/ 	.short	0x0001
        /*00c2*/ 	.short	0x0008
        /*00c4*/ 	.byte	0x00, 0xf4, 0x21, 0x00


	//----- nvinfo : EIATTR_KPARAM_INFO
	.align		4
.L_35:
        /*00c8*/ 	.byte	0x04, 0x17
        /*00ca*/ 	.short	(.L_37 - .L_36)
.L_36:
        /*00cc*/ 	.word	0x00000000
        /*00d0*/ 	.short	0x0000
        /*00d2*/ 	.short	0x0000
        /*00d4*/ 	.byte	0x00, 0xf4, 0x21, 0x00


	//----- nvinfo : EIATTR_SPARSE_MMA_MASK
	.align		4
.L_37:
        /*00d8*/ 	.byte	0x03, 0x50
        /*00da*/ 	.short	0x0000


	//----- nvinfo : EIATTR_MAXREG_COUNT
	.align		4
        /*00dc*/ 	.byte	0x03, 0x1b
        /*00de*/ 	.short	0x00ff


	//----- nvinfo : EIATTR_EXIT_INSTR_OFFSETS
	.align		4
        /*00e0*/ 	.byte	0x04, 0x1c
        /*00e2*/ 	.short	(.L_39 - .L_38)


	//   ....[0]....
.L_38:
        /*00e4*/ 	.word	0x000005b0


	//   ....[1]....
        /*00e8*/ 	.word	0x000005d0


	//----- nvinfo : EIATTR_REQNTID
	.align		4
.L_39:
        /*00ec*/ 	.byte	0x04, 0x10
        /*00ee*/ 	.short	(.L_41 - .L_40)
.L_40:
        /*00f0*/ 	.word	0x00000080
        /*00f4*/ 	.word	0x00000001
        /*00f8*/ 	.word	0x00000001


	//----- nvinfo : EIATTR_CBANK_PARAM_SIZE
	.align		4
.L_41:
        /*00fc*/ 	.byte	0x03, 0x19
        /*00fe*/ 	.short	0x0064


	//----- nvinfo : EIATTR_PARAM_CBANK
	.align		4
        /*0100*/ 	.byte	0x04, 0x0a
        /*0102*/ 	.short	(.L_43 - .L_42)
	.align		4
.L_42:
        /*0104*/ 	.word	index@(.nv.constant0.triton_poi_fused__native_batch_norm_legit_no_training_add_convolution_div_eq_masked_fill_mul_native_batch_norm_backward_ones_like_relu_sub_threshold_backward_9)
        /*0108*/ 	.short	0x0210
        /*010a*/ 	.short	0x0064


	//----- nvinfo : EIATTR_SW_WAR
	.align		4
.L_43:
        /*010c*/ 	.byte	0x04, 0x36
        /*010e*/ 	.short	(.L_45 - .L_44)
.L_44:
        /*0110*/ 	.word	0x00000008
.L_45:


//--------------------- .nv.callgraph             --------------------------
	.section	.nv.callgraph,"",@"SHT_CUDA_CALLGRAPH"
	.align	4
	.sectionentsize	8
	.align		4
        /*0000*/ 	.word	0x00000000
	.align		4
        /*0004*/ 	.word	0xffffffff
	.align		4
        /*0008*/ 	.word	0x00000000
	.align		4
        /*000c*/ 	.word	0xfffffffe
	.align		4
        /*0010*/ 	.word	0x00000000
	.align		4
        /*0014*/ 	.word	0xfffffffd
	.align		4
        /*0018*/ 	.word	0x00000000
	.align		4
        /*001c*/ 	.word	0xfffffffc


//--------------------- .nv.constant4             --------------------------
	.section	.nv.constant4,"a",@progbits
	.align	8
	.align		8
.nv.constant4:
        /*0000*/ 	.dword	_$_str
	.align		8
        /*0008*/ 	.dword	_$_str_$_2


//--------------------- .text.triton_poi_fused__native_batch_norm_legit_no_training_add_convolution_div_eq_masked_fill_mul_native_batch_norm_backward_ones_like_relu_sub_threshold_backward_9 --------------------------
	.section	.text.triton_poi_fused__native_batch_norm_legit_no_training_add_convolution_div_eq_masked_fill_mul_native_batch_norm_backward_ones_like_relu_sub_threshold_backward_9,"ax",@progbits
	.align	128
        .global         triton_poi_fused__native_batch_norm_legit_no_training_add_convolution_div_eq_masked_fill_mul_native_batch_norm_backward_ones_like_relu_sub_threshold_backward_9
        .type           triton_poi_fused__native_batch_norm_legit_no_training_add_convolution_div_eq_masked_fill_mul_native_batch_norm_backward_ones_like_relu_sub_threshold_backward_9,@function
        .size           triton_poi_fused__native_batch_norm_legit_no_training_add_convolution_div_eq_masked_fill_mul_native_batch_norm_backward_ones_like_relu_sub_threshold_backward_9,(.L_x_1 - triton_poi_fused__native_batch_norm_legit_no_training_add_convolution_div_eq_masked_fill_mul_native_batch_norm_backward_ones_like_relu_sub_threshold_backward_9)
        .other          triton_poi_fused__native_batch_norm_legit_no_training_add_convolution_div_eq_masked_fill_mul_native_batch_norm_backward_ones_like_relu_sub_threshold_backward_9,@"STO_CUDA_ENTRY STV_DEFAULT"
triton_poi_fused__native_batch_norm_legit_no_training_add_convolution_div_eq_masked_fill_mul_native_batch_norm_backward_ones_like_relu_sub_threshold_backward_9:
.text.triton_poi_fused__native_batch_norm_legit_no_training_add_convolution_div_eq_masked_fill_mul_native_batch_norm_backward_ones_like_relu_sub_threshold_backward_9:
[----:B------:R-:W0:Y:S01]  /*0000*/  LDC R1, c[0x0][0x28] ;  /* 0x00000a00ff017b82 */ /* 0x000e220000000800 */
[----:B------:R-:W1:Y:S07]  /*0010*/  S2R R0, SR_TID.X ;  /* 0x0000000000007919 */ /* 0x000e6e0000002100 */
[----:B------:R-:W2:Y:S01]  /*0020*/  LDC.64 R10, c[0x0][0x230] ;  /* 0x00008c00ff0a7b82 */ /* 0x000ea20000000a00 */
[----:B------:R-:W-:Y:S01]  /*0030*/  ULDC.64 UR4, c[0x0][0x208] ;  /* 0x0000820000047ab9 */ /* 0x000fe20000000a00 */
[----:B------:R-:W3:Y:S06]  /*0040*/  S2R R3, SR_CTAID.X ;  /* 0x0000000000037919 */ /* 0x000eec0000002500 */
[----:B------:R-:W4:Y:S08]  /*0050*/  LDC.64 R14, c[0x0][0x220] ;  /* 0x00008800ff0e7b82 */ /* 0x000f300000000a00 */
[----:B------:R-:W5:Y:S01]  /*0060*/  LDC.64 R12, c[0x0][0x218] ;  /* 0x00008600ff0c7b82 */ /* 0x000f620000000a00 */
[----:B------:R-:W-:-:S07]  /*0070*/  CS2R R6, SRZ ;  /* 0x0000000000067805 */ /* 0x000fce000001ff00 */
[----:B------:R-:W4:Y:S08]  /*0080*/  LDC.64 R16, c[0x0][0x228] ;  /* 0x00008a00ff107b82 */ /* 0x000f300000000a00 */
[----:B------:R-:W4:Y:S01]  /*0090*/  LDC.64 R18, c[0x0][0x238] ;  /* 0x00008e00ff127b82 */ /* 0x000f220000000a00 */
[----:B-1----:R-:W-:-:S07]  /*00a0*/  LOP3.LUT R0, R0, 0x7f, RZ, 0xc0, !PT ;  /* 0x0000007f00007812 */ /* 0x002fce00078ec0ff */
[----:B------:R-:W1:Y:S01]  /*00b0*/  LDC.64 R20, c[0x0][0x240] ;  /* 0x00009000ff147b82 */ /* 0x000e620000000a00 */
[----:B---3--:R-:W-:Y:S01]  /*00c0*/  SHF.R.S32.HI R5, RZ, 0x18, R3 ;  /* 0x00000018ff057819 */ /* 0x008fe20000011403 */
[----:B------:R-:W-:Y:S01]  /*00d0*/  IMAD R0, R3, 0x80, R0 ;  /* 0x0000008003007824 */ /* 0x000fe200078e0200 */
[----:B------:R-:W-:Y:S01]  /*00e0*/  HFMA2.MMA R9, -RZ, RZ, 0, 0 ;  /* 0x00000000ff097435 */ /* 0x000fe200000001ff */
[----:B------:R-:W-:Y:S01]  /*00f0*/  ULDC.64 UR6, c[0x0][0x248] ;  /* 0x0000920000067ab9 */ /* 0x000fe20000000a00 */
[----:B------:R-:W-:Y:S02]  /*0100*/  SGXT R5, R5, 0x1 ;  /* 0x000000010505781a */ /* 0x000fe40000000200 */
[----:B------:R-:W-:Y:S01]  /*0110*/  ISETP.GE.AND P0, PT, R0, 0x400, PT ;  /* 0x000004000000780c */ /* 0x000fe20003f06270 */
[----:B------:R-:W3:Y:S01]  /*0120*/  LDC.64 R2, c[0x0][0x210] ;  /* 0x00008400ff027b82 */ /* 0x000ee20000000a00 */
[----:B------:R-:W-:-:S04]  /*0130*/  LEA.HI R5, R5, R0, RZ, 0x8 ;  /* 0x0000000005057211 */ /* 0x000fc800078f40ff */
[----:B------:R-:W-:-:S05]  /*0140*/  LOP3.LUT R5, R5, 0xffffff00, RZ, 0xc0, !PT ;  /* 0xffffff0005057812 */ /* 0x000fca00078ec0ff */
[----:B------:R-:W-:Y:S01]  /*0150*/  IMAD.IADD R8, R0, 0x1, -R5 ;  /* 0x0000000100087824 */ /* 0x000fe200078e0a05 */
[----:B------:R-:W-:-:S03]  /*0160*/  CS2R R4, SRZ ;  /* 0x0000000000047805 */ /* 0x000fc6000001ff00 */
[----:B--2---:R-:W-:-:S05]  /*0170*/  IMAD.WIDE R10, R8, 0x4, R10 ;  /* 0x00000004080a7825 */ /* 0x004fca00078e020a */
[----:B------:R2:W2:Y:S01]  /*0180*/  @!P0 LDG.E.EL R5, desc[UR4][R10.64] ;  /* 0x000000040a058981 */ /* 0x0004a2000c2e1900 */
[----:B---3--:R-:W-:-:S05]  /*0190*/  IMAD.WIDE R2, R0, 0x4, R2 ;  /* 0x0000000400027825 */ /* 0x008fca00078e0202 */
[----:B------:R-:W3:Y:S01]  /*01a0*/  @!P0 LDG.E R4, desc[UR4][R2.64] ;  /* 0x0000000402048981 */ /* 0x000ee2000c1e1900 */
[----:B----4-:R-:W-:-:S04]  /*01b0*/  IMAD.WIDE R14, R8, 0x4, R14 ;  /* 0x00000004080e7825 */ /* 0x010fc800078e020e */
[----:B-----5:R-:W-:Y:S01]  /*01c0*/  IMAD.WIDE R12, R0, 0x4, R12 ;  /* 0x00000004000c7825 */ /* 0x020fe200078e020c */
[----:B------:R4:W5:Y:S04]  /*01d0*/  @!P0 LDG.E.EL R7, desc[UR4][R14.64] ;  /* 0x000000040e078981 */ /* 0x000968000c2e1900 */
[----:B------:R-:W5:Y:S01]  /*01e0*/  @!P0 LDG.E R6, desc[UR4][R12.64] ;  /* 0x000000040c068981 */ /* 0x000f62000c1e1900 */
[----:B0-----:R-:W-:Y:S01]  /*01f0*/  IMAD.WIDE R16, R8, 0x4, R16 ;  /* 0x0000000408107825 */ /* 0x001fe200078e0210 */
[----:B--2---:R-:W-:-:S03]  /*0200*/  MOV R11, RZ ;  /* 0x000000ff000b7202 */ /* 0x004fc60000000f00 */
[C---:B------:R-:W-:Y:S01]  /*0210*/  IMAD.WIDE R18, R8.reuse, 0x4, R18 ;  /* 0x0000000408127825 */ /* 0x040fe200078e0212 */
[----:B------:R0:W2:Y:S01]  /*0220*/  @!P0 LDG.E.EL R9, desc[UR4][R16.64] ;  /* 0x0000000410098981 */ /* 0x0000a2000c2e1900 */
[----:B----4-:R-:W4:Y:S02]  /*0230*/  LDC.64 R14, c[0x0][0x258] ;  /* 0x00009600ff0e7b82 */ /* 0x010f240000000a00 */
[----:B-1----:R-:W-:-:S04]  /*0240*/  IMAD.WIDE R20, R8, 0x4, R20 ;  /* 0x0000000408147825 */ /* 0x002fc800078e0214 */
[----:B------:R-:W-:Y:S01]  /*0250*/  IMAD.MOV.U32 R8, RZ, RZ, RZ ;  /* 0x000000ffff087224 */ /* 0x000fe200078e00ff */
[----:B------:R-:W2:Y:S05]  /*0260*/  @!P0 LDG.E.EL R11, desc[UR4][R20.64] ;  /* 0x00000004140b8981 */ /* 0x000eaa000c2e1900 */
[----:B------:R1:W2:Y:S01]  /*0270*/  @!P0 LDG.E.EL R8, desc[UR4][R18.64] ;  /* 0x0000000412088981 */ /* 0x0002a2000c2e1900 */
[----:B0-----:R-:W-:Y:S01]  /*0280*/  IMAD.MOV.U32 R17, RZ, RZ, 0x3e800000 ;  /* 0x3e800000ff117424 */ /* 0x001fe200078e00ff */
[----:B-1----:R-:W-:Y:S01]  /*0290*/  SHF.R.S32.HI R19, RZ, 0x1f, R0 ;  /* 0x0000001fff137819 */ /* 0x002fe20000011400 */
[----:B----4-:R-:W-:-:S04]  /*02a0*/  IMAD.WIDE R14, R0, 0x4, R14 ;  /* 0x00000004000e7825 */ /* 0x010fc800078e020e */
[----:B------:R-:W-:-:S04]  /*02b0*/  FADD R12, R5, 9.9999997473787516356e-06 ;  /* 0x3727c5ac050c7421 */ /* 0x000fc80000000000 */
[----:B------:R0:W1:Y:S01]  /*02c0*/  MUFU.SQRT R22, R12 ;  /* 0x0000000c00167308 */ /* 0x0000620000002000 */
[C---:B---3--:R-:W-:Y:S01]  /*02d0*/  FSETP.NEU.AND P1, PT, R4.reuse, RZ, PT ;  /* 0x000000ff0400720b */ /* 0x048fe20003f2d000 */
[----:B0-----:R-:W0:Y:S03]  /*02e0*/  LDC.64 R12, c[0x0][0x250] ;  /* 0x00009400ff0c7b82 */ /* 0x001e260000000a00 */
[----:B------:R-:W-:-:S04]  /*02f0*/  FSEL R5, R4, 1, P1 ;  /* 0x3f80000004057808 */ /* 0x000fc80000800000 */
[C---:B------:R-:W-:Y:S01]  /*0300*/  FSETP.GEU.AND P4, PT, |R5|.reuse, 1.175494350822287508e-38, PT ;  /* 0x008000000500780b */ /* 0x040fe20003f8e200 */
[C---:B------:R-:W-:Y:S01]  /*0310*/  FMUL R10, R5.reuse, 0.25 ;  /* 0x3e800000050a7820 */ /* 0x040fe20000400000 */
[----:B------:R-:W-:Y:S02]  /*0320*/  FSETP.GT.AND P2, PT, |R5|, 8.50705917302346158658e+37, PT ;  /* 0x7e8000000500780b */ /* 0x000fe40003f44200 */
[----:B-1----:R-:W-:Y:S02]  /*0330*/  FSETP.GT.AND P3, PT, R22, 8.50705917302346158658e+37, PT ;  /* 0x7e8000001600780b */ /* 0x002fe40003f64000 */
[----:B------:R-:W-:Y:S02]  /*0340*/  FSEL R10, R10, R5, P2 ;  /* 0x000000050a0a7208 */ /* 0x000fe40001000000 */
[----:B------:R-:W-:-:S05]  /*0350*/  FSETP.GEU.AND P5, PT, R22, 1.175494350822287508e-38, PT ;  /* 0x008000001600780b */ /* 0x000fca0003fae000 */
[----:B------:R-:W-:Y:S01]  /*0360*/  @!P4 FMUL R10, R10, 16777216 ;  /* 0x4b8000000a0ac820 */ /* 0x000fe20000400000 */
[----:B-----5:R-:W-:-:S03]  /*0370*/  FADD R6, R7, R6 ;  /* 0x0000000607067221 */ /* 0x020fc60000000000 */
[----:B------:R-:W-:Y:S02]  /*0380*/  @P3 FMUL R22, R22, 0.25 ;  /* 0x3e80000016163820 */ /* 0x000fe40000400000 */
[----:B------:R-:W1:Y:S01]  /*0390*/  MUFU.RCP R10, R10 ;  /* 0x0000000a000a7308 */ /* 0x000e620000001000 */
[----:B------:R-:W-:Y:S01]  /*03a0*/  FADD R6, R6, -R7 ;  /* 0x8000000706067221 */ /* 0x000fe20000000000 */
[----:B------:R-:W-:-:S03]  /*03b0*/  @!P5 FMUL R22, R22, 16777216 ;  /* 0x4b8000001616d820 */ /* 0x000fc60000400000 */
[----:B------:R-:W-:-:S03]  /*03c0*/  @P2 FMUL R6, R6, 0.25 ;  /* 0x3e80000006062820 */ /* 0x000fc60000400000 */
[----:B------:R-:W3:Y:S01]  /*03d0*/  MUFU.RCP R22, R22 ;  /* 0x0000001600167308 */ /* 0x000ee20000001000 */
[----:B------:R-:W-:Y:S01]  /*03e0*/  @!P4 FMUL R6, R6, 16777216 ;  /* 0x4b8000000606c820 */ /* 0x000fe20000400000 */
[----:B------:R-:W-:-:S03]  /*03f0*/  FSEL R17, R17, 1, P3 ;  /* 0x3f80000011117808 */ /* 0x000fc60001800000 */
[----:B-1----:R-:W-:Y:S02]  /*0400*/  FFMA R6, R10, R6, R7 ;  /* 0x000000060a067223 */ /* 0x002fe40000000007 */
[----:B------:R-:W-:-:S03]  /*0410*/  @!P5 FMUL R17, R17, 16777216 ;  /* 0x4b8000001111d820 */ /* 0x000fc60000400000 */
[----:B------:R-:W-:Y:S02]  /*0420*/  FSEL R10, R6, RZ, P1 ;  /* 0x000000ff060a7208 */ /* 0x000fe40000800000 */
[----:B------:R-:W1:Y:S01]  /*0430*/  LDC.64 R6, c[0x0][0x260] ;  /* 0x00009800ff067b82 */ /* 0x000e620000000a00 */
[----:B---3--:R-:W-:Y:S02]  /*0440*/  FMUL R18, R22, R17 ;  /* 0x0000001116127220 */ /* 0x008fe40000400000 */
[----:B--2---:R-:W-:-:S04]  /*0450*/  FADD R9, R10, -R9 ;  /* 0x800000090a097221 */ /* 0x004fc80000000000 */
[----:B------:R-:W-:-:S04]  /*0460*/  FMUL R18, R9, R18 ;  /* 0x0000001209127220 */ /* 0x000fc80000400000 */
[----:B------:R-:W-:Y:S01]  /*0470*/  FFMA R8, R18, R8, R11 ;  /* 0x0000000812087223 */ /* 0x000fe2000000000b */
[----:B------:R-:W-:Y:S02]  /*0480*/  SEL R25, RZ, 0x1, P1 ;  /* 0x00000001ff197807 */ /* 0x000fe40000800000 */
[----:B------:R-:W-:Y:S02]  /*0490*/  IADD3 R16, P2, R0, UR6, RZ ;  /* 0x0000000600107c10 */ /* 0x000fe4000ff5e0ff */
[----:B------:R-:W-:Y:S02]  /*04a0*/  FSETP.GEU.AND P1, PT, R8, RZ, PT ;  /* 0x000000ff0800720b */ /* 0x000fe40003f2e000 */
[----:B------:R-:W-:Y:S02]  /*04b0*/  FSET.BF.NEU.AND R21, R4, RZ, PT ;  /* 0x000000ff0415720a */ /* 0x000fe4000380d000 */
[----:B------:R-:W-:Y:S02]  /*04c0*/  FSEL R8, R8, RZ, P1 ;  /* 0x000000ff08087208 */ /* 0x000fe40000800000 */
[----:B------:R-:W-:Y:S01]  /*04d0*/  IADD3.X R17, R19, UR7, RZ, P2, !PT ;  /* 0x0000000713117c10 */ /* 0x000fe200097fe4ff */
[----:B0-----:R-:W-:Y:S01]  /*04e0*/  IMAD.WIDE R12, R0, 0x4, R12 ;  /* 0x00000004000c7825 */ /* 0x001fe200078e020c */
[----:B------:R-:W-:-:S03]  /*04f0*/  ULDC.64 UR6, c[0x0][0x268] ;  /* 0x00009a0000067ab9 */ /* 0x000fc60000000a00 */
[----:B------:R-:W-:Y:S01]  /*0500*/  FMUL R23, R8, R21 ;  /* 0x0000001508177220 */ /* 0x000fe20000400000 */
[----:B------:R-:W-:Y:S01]  /*0510*/  IADD3 R10, P1, R0, UR6, RZ ;  /* 0x00000006000a7c10 */ /* 0x000fe2000ff3e0ff */
[----:B-1----:R-:W-:Y:S01]  /*0520*/  IMAD.WIDE R6, R0, 0x4, R6 ;  /* 0x0000000400067825 */ /* 0x002fe200078e0206 */
[----:B------:R-:W-:Y:S01]  /*0530*/  @!P0 STG.E.U8 desc[UR4][R16.64], R25 ;  /* 0x0000001910008986 */ /* 0x000fe2000c101104 */
[----:B------:R-:W-:-:S03]  /*0540*/  FSETP.GTU.AND P2, PT, R8, RZ, PT ;  /* 0x000000ff0800720b */ /* 0x000fc60003f4c000 */
[----:B------:R0:W-:Y:S01]  /*0550*/  @!P0 STG.E desc[UR4][R2.64], R5 ;  /* 0x0000000502008986 */ /* 0x0001e2000c101904 */
[----:B------:R-:W-:-:S03]  /*0560*/  IADD3.X R11, R19, UR7, RZ, P1, !PT ;  /* 0x00000007130b7c10 */ /* 0x000fc60008ffe4ff */
[----:B------:R1:W-:Y:S04]  /*0570*/  @!P0 STG.E desc[UR4][R12.64], R9 ;  /* 0x000000090c008986 */ /* 0x0003e8000c101904 */
[----:B------:R1:W-:Y:S04]  /*0580*/  @!P0 STG.E desc[UR4][R14.64], R21 ;  /* 0x000000150e008986 */ /* 0x0003e8000c101904 */
[----:B------:R1:W-:Y:S01]  /*0590*/  @!P0 STG.E desc[UR4][R6.64], R23 ;  /* 0x0000001706008986 */ /* 0x0003e2000c101904 */
[----:B0-----:R-:W-:Y:S01]  /*05a0*/  SEL R3, RZ, 0x1, P2 ;  /* 0x00000001ff037807 */ /* 0x001fe20001000000 */
[----:B------:R-:W-:Y:S06]  /*05b0*/  @P0 EXIT ;  /* 0x000000000000094d */ /* 0x000fec0003800000 */
[----:B------:R-:W-:Y:S01]  /*05c0*/  STG.E.U8 desc[UR4][R10.64], R3 ;  /* 0x000000030a007986 */ /* 0x000fe2000c101104 */
[----:B------:R-:W-:Y:S05]  /*05d0*/  EXIT ;  /* 0x000000000000794d */ /* 0x000fea0003800000 */
.L_x_0:
[----:B------:R-:W-:-:S00]  /*05e0*/  BRA `(.L_x_0) ;  /* 0xfffffffc00fc7947 */ /* 0x000fc0000383ffff */
[----:B------:R-:W-:-:S00]  /*05f0*/  NOP ;  /* 0x0000000000007918 */ /* 0x000fc00000000000 */
        /* <DEDUP_REMOVED lines=8> */
.L_x_1:


//--------------------- .nv.global.init           --------------------------
	.section	.nv.global.init,"aw",@progbits
.nv.global.init:
	.type		_$_str,@object
	.size		_$_str,(_$_str_$_2 - _$_str)
_$_str:
        /*0000*/ 	.byte	0x5f, 0x5f, 0x43, 0x55, 0x44, 0x41, 0x5f, 0x46, 0x54, 0x5a, 0x00
	.type		_$_str_$_2,@object
	.size		_$_str_$_2,(.L_1 - _$_str_$_2)
_$_str_$_2:
        /*000b*/ 	.byte	0x5f, 0x5f, 0x43, 0x55, 0x44, 0x41, 0x5f, 0x50, 0x52, 0x45, 0x43, 0x5f, 0x53, 0x51, 0x52, 0x54
        /*001b*/ 	.byte	0x00
.L_1:


//--------------------- .nv.constant0.triton_poi_fused__native_batch_norm_legit_no_training_add_convolution_div_eq_masked_fill_mul_native_batch_norm_backward_ones_like_relu_sub_threshold_backward_9 --------------------------
	.section	.nv.constant0.triton_poi_fused__native_batch_norm_legit_no_training_add_convolution_div_eq_masked_fill_mul_native_batch_norm_backward_ones_like_relu_sub_threshold_backward_9,"a",@progbits
	.sectionflags	@""
	.align	4
.nv.constant0.triton_poi_fused__native_batch_norm_legit_no_training_add_convolution_div_eq_masked_fill_mul_native_batch_norm_backward_ones_like_relu_sub_threshold_backward_9:
	.zero		628
